//
// Generated by NVIDIA NVVM Compiler
//
// Compiler Build ID: CL-36424714
// Cuda compilation tools, release 13.0, V13.0.88
// Based on NVVM 20.0.0
//

.version 9.0
.target sm_100
.address_size 64

	// .globl	_Z18naiveStencilKernelPfS_
.extern .func  (.param .b32 func_retval0) vprintf
(
	.param .b64 vprintf_param_0,
	.param .b64 vprintf_param_1
)
;
.global .align 1 .b8 $str[18] = {98, 108, 111, 99, 107, 105, 73, 100, 120, 46, 120, 32, 61, 32, 37, 105, 10};
.global .align 1 .b8 $str$1[17] = {98, 108, 111, 99, 107, 68, 105, 109, 46, 120, 32, 61, 32, 37, 105, 10};
.global .align 1 .b8 $str$2[18] = {116, 104, 114, 101, 97, 100, 73, 100, 120, 46, 120, 32, 61, 32, 37, 105, 10};

.visible .entry _Z18naiveStencilKernelPfS_(
	.param .u64 .ptr .align 1 _Z18naiveStencilKernelPfS__param_0,
	.param .u64 .ptr .align 1 _Z18naiveStencilKernelPfS__param_1
)
{
	.local .align 8 .b8 	__local_depot0[8];
	.reg .b64 	%SP;
	.reg .b64 	%SPL;
	.reg .pred 	%p<2>;
	.reg .b32 	%r<12>;
	.reg .b32 	%f<2>;
	.reg .b64 	%rd<16>;

	mov.u64 	%SPL, __local_depot0;
	cvta.local.u64 	%SP, %SPL;
	ld.param.u64 	%rd1, [_Z18naiveStencilKernelPfS__param_0];
	ld.param.u64 	%rd2, [_Z18naiveStencilKernelPfS__param_1];
	add.u64 	%rd3, %SP, 0;
	add.u64 	%rd4, %SPL, 0;
	mov.u32 	%r2, %ctaid.x;
	mov.u32 	%r3, %ntid.x;
	mov.u32 	%r4, %tid.x;
	mad.lo.s32 	%r1, %r2, %r3, %r4;
	st.local.u32 	[%rd4], %r2;
	mov.u64 	%rd5, $str;
	cvta.global.u64 	%rd6, %rd5;
	{ // callseq 0, 0
	.param .b64 param0;
	st.param.b64 	[param0], %rd6;
	.param .b64 param1;
	st.param.b64 	[param1], %rd3;
	.param .b32 retval0;
	call.uni (retval0), 
	vprintf, 
	(
	param0, 
	param1
	);
	ld.param.b32 	%r5, [retval0];
	} // callseq 0
	st.local.u32 	[%rd4], %r3;
	mov.u64 	%rd7, $str$1;
	cvta.global.u64 	%rd8, %rd7;
	{ // callseq 1, 0
	.param .b64 param0;
	st.param.b64 	[param0], %rd8;
	.param .b64 param1;
	st.param.b64 	[param1], %rd3;
	.param .b32 retval0;
	call.uni (retval0), 
	vprintf, 
	(
	param0, 
	param1
	);
	ld.param.b32 	%r7, [retval0];
	} // callseq 1
	st.local.u32 	[%rd4], %r4;
	mov.u64 	%rd9, $str$2;
	cvta.global.u64 	%rd10, %rd9;
	{ // callseq 2, 0
	.param .b64 param0;
	st.param.b64 	[param0], %rd10;
	.param .b64 param1;
	st.param.b64 	[param1], %rd3;
	.param .b32 retval0;
	call.uni (retval0), 
	vprintf, 
	(
	param0, 
	param1
	);
	ld.param.b32 	%r9, [retval0];
	} // callseq 2
	add.s32 	%r11, %r1, -1;
	setp.gt.u32 	%p1, %r11, 5;
	@%p1 bra 	$L__BB0_2;
	cvta.to.global.u64 	%rd11, %rd2;
	cvta.to.global.u64 	%rd12, %rd1;
	mul.wide.u32 	%rd13, %r1, 4;
	add.s64 	%rd14, %rd11, %rd13;
	ld.global.f32 	%f1, [%rd14];
	add.s64 	%rd15, %rd12, %rd13;
	st.global.f32 	[%rd15], %f1;
$L__BB0_2:
	ret;

}


// ===== COMPILED SASS (sm_100) =====

	.target	sm_100

	.elftype	@"ET_EXEC"


//--------------------- .note.nv.tkinfo           --------------------------
	.section	.note.nv.tkinfo,"",@"SHT_NOTE"
	.sectionflags	@"SHF_NOTE_NV_TKINFO"
	.tkinfo
        /*0018*/ 	.word	0x00000002
        /*0030*/ 	.string	""
        /*0030*/ 	.string	"ptxas"
        /*0030*/ 	.string	"Cuda compilation tools, release 13.0, V13.0.88"
        /*0030*/ 	.string	"Build cuda_13.0.r13.0/compiler.36424714_0"
        /*0030*/ 	.string	"-arch sm_100 -m 64 "



//--------------------- .note.nv.cuinfo           --------------------------
	.section	.note.nv.cuinfo,"",@"SHT_NOTE"
	.sectionflags	@"SHF_NOTE_NV_CUINFO"
        /*0018*/ 	.short	0x0002
        /*001a*/ 	.short	0x0064
        /*001c*/ 	.short	0x0082
	.zero		2


//--------------------- .nv.info                  --------------------------
	.section	.nv.info,"",@"SHT_CUDA_INFO"
	.align	4


	//----- nvinfo : EIATTR_REGCOUNT
	.align		4
        /*0000*/ 	.byte	0x04, 0x2f
        /*0002*/ 	.short	(.L_4 - .L_3)
	.align		4
.L_3:
        /*0004*/ 	.word	index@(_Z18naiveStencilKernelPfS_)
        /*0008*/ 	.word	0x0000001a


	//----- nvinfo : EIATTR_FRAME_SIZE
	.align		4
.L_4:
        /*000c*/ 	.byte	0x04, 0x11
        /*000e*/ 	.short	(.L_6 - .L_5)
	.align		4
.L_5:
        /*0010*/ 	.word	index@(_Z18naiveStencilKernelPfS_)
        /*0014*/ 	.word	0x00000008


	//----- nvinfo : EIATTR_MIN_STACK_SIZE
	.align		4
.L_6:
        /*0018*/ 	.byte	0x04, 0x12
        /*001a*/ 	.short	(.L_8 - .L_7)
	.align		4
.L_7:
        /*001c*/ 	.word	index@(_Z18naiveStencilKernelPfS_)
        /*0020*/ 	.word	0x00000008
.L_8:


//--------------------- .nv.compat                --------------------------
	.section	.nv.compat,"",@"SHT_CUDA_COMPAT_INFO"
	.align	4
        /*0000*/ 	.byte	0x02, 0x09, 0x00, 0x00, 0x02, 0x02, 0x01, 0x00, 0x02, 0x05, 0x05, 0x00, 0x03, 0x07, 0x01, 0x01
        /*0010*/ 	.byte	0x02, 0x03, 0x00, 0x00, 0x02, 0x06, 0x01, 0x00, 0x04, 0x0b, 0x08, 0x00, 0x09, 0x00, 0x00, 0x00
        /*0020*/ 	.byte	0x00, 0x00, 0x00, 0x00


//--------------------- .nv.info._Z18naiveStencilKernelPfS_ --------------------------
	.section	.nv.info._Z18naiveStencilKernelPfS_,"",@"SHT_CUDA_INFO"
	.sectionflags	@""
	.align	4


	//----- nvinfo : EIATTR_CUDA_API_VERSION
	.align		4
        /*0000*/ 	.byte	0x04, 0x37
        /*0002*/ 	.short	(.L_10 - .L_9)
.L_9:
        /*0004*/ 	.word	0x00000082


	//----- nvinfo : EIATTR_KPARAM_INFO
	.align		4
.L_10:
        /*0008*/ 	.byte	0x04, 0x17
        /*000a*/ 	.short	(.L_12 - .L_11)
.L_11:
        /*000c*/ 	.word	0x00000000
        /*0010*/ 	.short	0x0001
        /*0012*/ 	.short	0x0008
        /*0014*/ 	.byte	0x00, 0xf5, 0x21, 0x00


	//----- nvinfo : EIATTR_KPARAM_INFO
	.align		4
.L_12:
        /*0018*/ 	.byte	0x04, 0x17
        /*001a*/ 	.short	(.L_14 - .L_13)
.L_13:
        /*001c*/ 	.word	0x00000000
        /*0020*/ 	.short	0x0000
        /*0022*/ 	.short	0x0000
        /*0024*/ 	.byte	0x00, 0xf5, 0x21, 0x00


	//----- nvinfo : EIATTR_SPARSE_MMA_MASK
	.align		4
.L_14:
        /*0028*/ 	.byte	0x03, 0x50
        /*002a*/ 	.short	0x0000


	//----- nvinfo : EIATTR_MAXREG_COUNT
	.align		4
        /*002c*/ 	.byte	0x03, 0x1b
        /*002e*/ 	.short	0x00ff


	//----- nvinfo : EIATTR_EXTERNS
	.align		4
        /*0030*/ 	.byte	0x04, 0x0f
        /*0032*/ 	.short	(.L_16 - .L_15)


	//   ....[0]....
	.align		4
.L_15:
        /*0034*/ 	.word	index@(vprintf)


	//----- nvinfo : EIATTR_MERCURY_ISA_VERSION
	.align		4
.L_16:
        /*0038*/ 	.byte	0x03, 0x5f
        /*003a*/ 	.short	0x0101


	//----- nvinfo : EIATTR_VRC_CTA_INIT_COUNT
	.align		4
        /*003c*/ 	.byte	0x02, 0x4a
	.zero		1
	.zero		1


	//----- nvinfo : EIATTR_SYSCALL_OFFSETS
	.align		4
        /*0040*/ 	.byte	0x04, 0x46
        /*0042*/ 	.short	(.L_18 - .L_17)


	//   ....[0]....
.L_17:
        /*0044*/ 	.word	0x00000130


	//   ....[1]....
        /*0048*/ 	.word	0x000001c0


	//   ....[2]....
        /*004c*/ 	.word	0x00000250


	//----- nvinfo : EIATTR_EXIT_INSTR_OFFSETS
	.align		4
.L_18:
        /*0050*/ 	.byte	0x04, 0x1c
        /*0052*/ 	.short	(.L_20 - .L_19)


	//   ....[0]....
.L_19:
        /*0054*/ 	.word	0x00000280


	//   ....[1]....
        /*0058*/ 	.word	0x00000300


	//----- nvinfo : EIATTR_CRS_STACK_SIZE
	.align		4
.L_20:
        /*005c*/ 	.byte	0x04, 0x1e
        /*005e*/ 	.short	(.L_22 - .L_21)
.L_21:
        /*0060*/ 	.word	0x00000000


	//----- nvinfo : EIATTR_CBANK_PARAM_SIZE
	.align		4
.L_22:
        /*0064*/ 	.byte	0x03, 0x19
        /*0066*/ 	.short	0x0010


	//----- nvinfo : EIATTR_PARAM_CBANK
	.align		4
        /*0068*/ 	.byte	0x04, 0x0a
        /*006a*/ 	.short	(.L_24 - .L_23)
	.align		4
.L_23:
        /*006c*/ 	.word	index@(.nv.constant0._Z18naiveStencilKernelPfS_)
        /*0070*/ 	.short	0x0380
        /*0072*/ 	.short	0x0010


	//----- nvinfo : EIATTR_SW_WAR
	.align		4
.L_24:
        /*0074*/ 	.byte	0x04, 0x36
        /*0076*/ 	.short	(.L_26 - .L_25)
.L_25:
        /*0078*/ 	.word	0x00000008
.L_26:


//--------------------- .nv.callgraph             --------------------------
	.section	.nv.callgraph,"",@"SHT_CUDA_CALLGRAPH"
	.align	4
	.sectionentsize	8
	.align		4
        /*0000*/ 	.word	0x00000000
	.align		4
        /*0004*/ 	.word	0xffffffff
	.align		4
        /*0008*/ 	.word	index@(_Z18naiveStencilKernelPfS_)
	.align		4
        /*000c*/ 	.word	index@(vprintf)
	.align		4
        /*0010*/ 	.word	0x00000000
	.align		4
        /*0014*/ 	.word	0xfffffffe
	.align		4
        /*0018*/ 	.word	0x00000000
	.align		4
        /*001c*/ 	.word	0xfffffffd
	.align		4
        /*0020*/ 	.word	0x00000000
	.align		4
        /*0024*/ 	.word	0xfffffffc


//--------------------- .nv.constant4             --------------------------
	.section	.nv.constant4,"a",@progbits
	.align	8
	.align		8
.nv.constant4:
        /*0000*/ 	.dword	vprintf
	.align		8
        /*0008*/ 	.dword	$str
	.align		8
        /*0010*/ 	.dword	$str$1
	.align		8
        /*0018*/ 	.dword	$str$2


//--------------------- .text._Z18naiveStencilKernelPfS_ --------------------------
	.section	.text._Z18naiveStencilKernelPfS_,"ax",@progbits
	.align	128
        .global         _Z18naiveStencilKernelPfS_
        .type           _Z18naiveStencilKernelPfS_,@function
        .size           _Z18naiveStencilKernelPfS_,(.L_x_4 - _Z18naiveStencilKernelPfS_)
        .other          _Z18naiveStencilKernelPfS_,@"STO_CUDA_ENTRY STV_DEFAULT"
_Z18naiveStencilKernelPfS_:
.text._Z18naiveStencilKernelPfS_:
[----:B------:R-:W0:Y:S01]  /*0000*/  LDC R1, c[0x0][0x37c] ;  /* 0x0000df00ff017b82 */ /* 0x000e220000000800 */
[----:B------:R-:W1:Y:S01]  /*0010*/  S2R R0, SR_CTAID.X ;  /* 0x0000000000007919 */ /* 0x000e620000002500 */
[----:B------:R-:W2:Y:S01]  /*0020*/  LDCU UR4, c[0x0][0x2f8] ;  /* 0x00005f00ff0477ac */ /* 0x000ea20008000800 */
[----:B0-----:R-:W-:Y:S01]  /*0030*/  VIADD R1, R1, 0xfffffff8 ;  /* 0xfffffff801017836 */ /* 0x001fe20000000000 */
[----:B------:R-:W-:Y:S01]  /*0040*/  MOV R19, 0x0 ;  /* 0x0000000000137802 */ /* 0x000fe20000000f00 */
[----:B------:R-:W0:Y:S01]  /*0050*/  S2R R23, SR_TID.X ;  /* 0x0000000000177919 */ /* 0x000e220000002100 */
[----:B------:R-:W3:Y:S02]  /*0060*/  LDCU UR5, c[0x0][0x2fc] ;  /* 0x00005f80ff0577ac */ /* 0x000ee40008000800 */
[----:B------:R-:W0:Y:S01]  /*0070*/  LDC R22, c[0x0][0x360] ;  /* 0x0000d800ff167b82 */ /* 0x000e220000000800 */
[----:B------:R-:W4:Y:S07]  /*0080*/  LDCU.64 UR6, c[0x4][0x8] ;  /* 0x01000100ff0677ac */ /* 0x000f2e0008000a00 */
[----:B------:R0:W0:Y:S01]  /*0090*/  LDC.64 R2, c[0x4][R19] ;  /* 0x0100000013027b82 */ /* 0x0000220000000a00 */
[----:B--2---:R-:W-:-:S04]  /*00a0*/  IADD3 R18, P0, PT, R1, UR4, RZ ;  /* 0x0000000401127c10 */ /* 0x004fc8000ff1e0ff */
[----:B---3--:R-:W-:Y:S02]  /*00b0*/  IADD3.X R17, PT, PT, RZ, UR5, RZ, P0, !PT ;  /* 0x00000005ff117c10 */ /* 0x008fe400087fe4ff */
[----:B------:R-:W-:Y:S01]  /*00c0*/  MOV R6, R18 ;  /* 0x0000001200067202 */ /* 0x000fe20000000f00 */
[----:B----4-:R-:W-:Y:S02]  /*00d0*/  IMAD.U32 R4, RZ, RZ, UR6 ;  /* 0x00000006ff047e24 */ /* 0x010fe4000f8e00ff */
[----:B------:R-:W-:Y:S02]  /*00e0*/  IMAD.U32 R5, RZ, RZ, UR7 ;  /* 0x00000007ff057e24 */ /* 0x000fe4000f8e00ff */
[----:B------:R-:W-:Y:S01]  /*00f0*/  IMAD.MOV.U32 R7, RZ, RZ, R17 ;  /* 0x000000ffff077224 */ /* 0x000fe200078e0011 */
[----:B-1----:R1:W-:Y:S02]  /*0100*/  STL [R1], R0 ;  /* 0x0000000001007387 */ /* 0x0023e40000100800 */
[----:B01----:R-:W-:-:S07]  /*0110*/  IMAD R16, R0, R22, R23 ;  /* 0x0000001600107224 */ /* 0x003fce00078e0217 */
[----:B------:R-:W-:-:S07]  /*0120*/  LEPC R20, `(.L_x_0) ;  /* 0x000000001014794e */ /* 0x000fce0000000000 */
[----:B------:R-:W-:Y:S05]  /*0130*/  CALL.ABS.NOINC R2 ;  /* 0x0000000002007343 */ /* 0x000fea0003c00000 */
.L_x_0:
[----:B------:R0:W-:Y:S01]  /*0140*/  STL [R1], R22 ;  /* 0x0000001601007387 */ /* 0x0001e20000100800 */
[----:B------:R0:W1:Y:S01]  /*0150*/  LDC.64 R2, c[0x4][R19] ;  /* 0x0100000013027b82 */ /* 0x0000620000000a00 */
[----:B------:R-:W2:Y:S01]  /*0160*/  LDCU.64 UR4, c[0x4][0x10] ;  /* 0x01000200ff0477ac */ /* 0x000ea20008000a00 */
[----:B------:R-:W-:Y:S01]  /*0170*/  MOV R6, R18 ;  /* 0x0000001200067202 */ /* 0x000fe20000000f00 */
[----:B------:R-:W-:Y:S01]  /*0180*/  IMAD.MOV.U32 R7, RZ, RZ, R17 ;  /* 0x000000ffff077224 */ /* 0x000fe200078e0011 */
[----:B--2---:R-:W-:Y:S01]  /*0190*/  MOV R4, UR4 ;  /* 0x0000000400047c02 */ /* 0x004fe20008000f00 */
[----:B0-----:R-:W-:-:S07]  /*01a0*/  IMAD.U32 R5, RZ, RZ, UR5 ;  /* 0x00000005ff057e24 */ /* 0x001fce000f8e00ff */
[----:B------:R-:W-:-:S07]  /*01b0*/  LEPC R20, `(.L_x_1) ;  /* 0x000000001014794e */ /* 0x000fce0000000000 */
[----:B-1----:R-:W-:Y:S05]  /*01c0*/  CALL.ABS.NOINC R2 ;  /* 0x0000000002007343 */ /* 0x002fea0003c00000 */
.L_x_1:
        /* <DEDUP_REMOVED lines=9> */
.L_x_2:
[----:B------:R-:W-:-:S04]  /*0260*/  IADD3 R0, PT, PT, R16, -0x1, RZ ;  /* 0xffffffff10007810 */ /* 0x000fc80007ffe0ff */
[----:B------:R-:W-:-:S13]  /*0270*/  ISETP.GT.U32.AND P0, PT, R0, 0x5, PT ;  /* 0x000000050000780c */ /* 0x000fda0003f04070 */
[----:B------:R-:W-:Y:S05]  /*0280*/  @P0 EXIT ;  /* 0x000000000000094d */ /* 0x000fea0003800000 */
[----:B------:R-:W0:Y:S01]  /*0290*/  LDC.64 R2, c[0x0][0x388] ;  /* 0x0000e200ff027b82 */ /* 0x000e220000000a00 */
[----:B------:R-:W1:Y:S07]  /*02a0*/  LDCU.64 UR4, c[0x0][0x358] ;  /* 0x00006b00ff0477ac */ /* 0x000e6e0008000a00 */
[----:B------:R-:W2:Y:S01]  /*02b0*/  LDC.64 R4, c[0x0][0x380] ;  /* 0x0000e000ff047b82 */ /* 0x000ea20000000a00 */
[----:B0-----:R-:W-:-:S06]  /*02c0*/  IMAD.WIDE.U32 R2, R16, 0x4, R2 ;  /* 0x0000000410027825 */ /* 0x001fcc00078e0002 */
[----:B-1----:R-:W3:Y:S01]  /*02d0*/  LDG.E R3, desc[UR4][R2.64] ;  /* 0x0000000402037981 */ /* 0x002ee2000c1e1900 */
[----:B--2---:R-:W-:-:S05]  /*02e0*/  IMAD.WIDE.U32 R16, R16, 0x4, R4 ;  /* 0x0000000410107825 */ /* 0x004fca00078e0004 */
[----:B---3--:R-:W-:Y:S01]  /*02f0*/  STG.E desc[UR4][R16.64], R3 ;  /* 0x0000000310007986 */ /* 0x008fe2000c101904 */
[----:B------:R-:W-:Y:S05]  /*0300*/  EXIT ;  /* 0x000000000000794d */ /* 0x000fea0003800000 */
.L_x_3:
[----:B------:R-:W-:-:S00]  /*0310*/  BRA `(.L_x_3) ;  /* 0xfffffffc00fc7947 */ /* 0x000fc0000383ffff */
[----:B------:R-:W-:-:S00]  /*0320*/  NOP ;  /* 0x0000000000007918 */ /* 0x000fc00000000000 */
        /* <DEDUP_REMOVED lines=13> */
.L_x_4:


//--------------------- .nv.global.init           --------------------------
	.section	.nv.global.init,"aw",@progbits
.nv.global.init:
	.type		$str$1,@object
	.size		$str$1,($str$2 - $str$1)
$str$1:
        /*0000*/ 	.byte	0x62, 0x6c, 0x6f, 0x63, 0x6b, 0x44, 0x69, 0x6d, 0x2e, 0x78, 0x20, 0x3d, 0x20, 0x25, 0x69, 0x0a
        /*0010*/ 	.byte	0x00
	.type		$str$2,@object
	.size		$str$2,($str - $str$2)
$str$2:
        /*0011*/ 	.byte	0x74, 0x68, 0x72, 0x65, 0x61, 0x64, 0x49, 0x64, 0x78, 0x2e, 0x78, 0x20, 0x3d, 0x20, 0x25, 0x69
        /*0021*/ 	.byte	0x0a, 0x00
	.type		$str,@object
	.size		$str,(.L_0 - $str)
$str:
        /*0023*/ 	.byte	0x62, 0x6c, 0x6f, 0x63, 0x6b, 0x69, 0x49, 0x64, 0x78, 0x2e, 0x78, 0x20, 0x3d, 0x20, 0x25, 0x69
        /*0033*/ 	.byte	0x0a, 0x00
.L_0:


//--------------------- .nv.shared.reserved.0     --------------------------
	.section	.nv.shared.reserved.0,"aw",@nobits
	.weak		__nv_reservedSMEM_offset_0_alias
	.size		__nv_reservedSMEM_offset_0_alias, 0, 64
	.other		__nv_reservedSMEM_offset_0_alias,@"STO_CUDA_RESERVED_SHARED STV_DEFAULT"
__nv_reservedSMEM_offset_0_alias:
	.zero		0
	.zero		64


//--------------------- .nv.constant0._Z18naiveStencilKernelPfS_ --------------------------
	.section	.nv.constant0._Z18naiveStencilKernelPfS_,"a",@progbits
	.sectionflags	@""
	.align	4
.nv.constant0._Z18naiveStencilKernelPfS_:
	.zero		912


//--------------------- SYMBOLS --------------------------

	.type		.nv.reservedSmem.offset0,@object
	.size		.nv.reservedSmem.offset0,0x4
	.type		vprintf,@function
